//
// Generated by NVIDIA NVVM Compiler
//
// Compiler Build ID: CL-36424714
// Cuda compilation tools, release 13.0, V13.0.88
// Based on NVVM 20.0.0
//

.version 9.0
.target sm_100
.address_size 64

	// .globl	_Z26elementwise_add_f32_kernelPfS_S_i

.visible .entry _Z26elementwise_add_f32_kernelPfS_S_i(
	.param .u64 .ptr .align 1 _Z26elementwise_add_f32_kernelPfS_S_i_param_0,
	.param .u64 .ptr .align 1 _Z26elementwise_add_f32_kernelPfS_S_i_param_1,
	.param .u64 .ptr .align 1 _Z26elementwise_add_f32_kernelPfS_S_i_param_2,
	.param .u32 _Z26elementwise_add_f32_kernelPfS_S_i_param_3
)
{
	.reg .pred 	%p<2>;
	.reg .b32 	%r<6>;
	.reg .b32 	%f<4>;
	.reg .b64 	%rd<11>;

	ld.param.u64 	%rd1, [_Z26elementwise_add_f32_kernelPfS_S_i_param_0];
	ld.param.u64 	%rd2, [_Z26elementwise_add_f32_kernelPfS_S_i_param_1];
	ld.param.u64 	%rd3, [_Z26elementwise_add_f32_kernelPfS_S_i_param_2];
	ld.param.u32 	%r2, [_Z26elementwise_add_f32_kernelPfS_S_i_param_3];
	mov.u32 	%r3, %ctaid.x;
	mov.u32 	%r4, %ntid.x;
	mov.u32 	%r5, %tid.x;
	mad.lo.s32 	%r1, %r3, %r4, %r5;
	setp.ge.s32 	%p1, %r1, %r2;
	@%p1 bra 	$L__BB0_2;
	cvta.to.global.u64 	%rd4, %rd1;
	cvta.to.global.u64 	%rd5, %rd2;
	cvta.to.global.u64 	%rd6, %rd3;
	mul.wide.s32 	%rd7, %r1, 4;
	add.s64 	%rd8, %rd4, %rd7;
	ld.global.f32 	%f1, [%rd8];
	add.s64 	%rd9, %rd5, %rd7;
	ld.global.f32 	%f2, [%rd9];
	add.f32 	%f3, %f1, %f2;
	add.s64 	%rd10, %rd6, %rd7;
	st.global.f32 	[%rd10], %f3;
$L__BB0_2:
	ret;

}
	// .globl	_Z28elementwise_add_f32x4_kernelPfS_S_i
.visible .entry _Z28elementwise_add_f32x4_kernelPfS_S_i(
	.param .u64 .ptr .align 1 _Z28elementwise_add_f32x4_kernelPfS_S_i_param_0,
	.param .u64 .ptr .align 1 _Z28elementwise_add_f32x4_kernelPfS_S_i_param_1,
	.param .u64 .ptr .align 1 _Z28elementwise_add_f32x4_kernelPfS_S_i_param_2,
	.param .u32 _Z28elementwise_add_f32x4_kernelPfS_S_i_param_3
)
{
	.reg .pred 	%p<2>;
	.reg .b32 	%r<7>;
	.reg .b32 	%f<13>;
	.reg .b64 	%rd<11>;

	ld.param.u64 	%rd1, [_Z28elementwise_add_f32x4_kernelPfS_S_i_param_0];
	ld.param.u64 	%rd2, [_Z28elementwise_add_f32x4_kernelPfS_S_i_param_1];
	ld.param.u64 	%rd3, [_Z28elementwise_add_f32x4_kernelPfS_S_i_param_2];
	ld.param.u32 	%r2, [_Z28elementwise_add_f32x4_kernelPfS_S_i_param_3];
	mov.u32 	%r3, %ctaid.x;
	mov.u32 	%r4, %ntid.x;
	mov.u32 	%r5, %tid.x;
	mad.lo.s32 	%r6, %r3, %r4, %r5;
	shl.b32 	%r1, %r6, 2;
	setp.ge.s32 	%p1, %r1, %r2;
	@%p1 bra 	$L__BB1_2;
	cvta.to.global.u64 	%rd4, %rd1;
	cvta.to.global.u64 	%rd5, %rd2;
	cvta.to.global.u64 	%rd6, %rd3;
	mul.wide.s32 	%rd7, %r1, 4;
	add.s64 	%rd8, %rd4, %rd7;
	ld.global.v4.f32 	{%f1, %f2, %f3, %f4}, [%rd8];
	add.s64 	%rd9, %rd5, %rd7;
	ld.global.v4.f32 	{%f5, %f6, %f7, %f8}, [%rd9];
	add.f32 	%f9, %f1, %f5;
	add.f32 	%f10, %f2, %f6;
	add.f32 	%f11, %f3, %f7;
	add.f32 	%f12, %f4, %f8;
	add.s64 	%rd10, %rd6, %rd7;
	st.global.v4.f32 	[%rd10], {%f9, %f10, %f11, %f12};
$L__BB1_2:
	ret;

}
	// .globl	_Z26elementwise_add_f16_kernelP6__halfS0_S0_i
.visible .entry _Z26elementwise_add_f16_kernelP6__halfS0_S0_i(
	.param .u64 .ptr .align 1 _Z26elementwise_add_f16_kernelP6__halfS0_S0_i_param_0,
	.param .u64 .ptr .align 1 _Z26elementwise_add_f16_kernelP6__halfS0_S0_i_param_1,
	.param .u64 .ptr .align 1 _Z26elementwise_add_f16_kernelP6__halfS0_S0_i_param_2,
	.param .u32 _Z26elementwise_add_f16_kernelP6__halfS0_S0_i_param_3
)
{
	.reg .pred 	%p<2>;
	.reg .b16 	%rs<4>;
	.reg .b32 	%r<6>;
	.reg .b64 	%rd<11>;

	ld.param.u64 	%rd1, [_Z26elementwise_add_f16_kernelP6__halfS0_S0_i_param_0];
	ld.param.u64 	%rd2, [_Z26elementwise_add_f16_kernelP6__halfS0_S0_i_param_1];
	ld.param.u64 	%rd3, [_Z26elementwise_add_f16_kernelP6__halfS0_S0_i_param_2];
	ld.param.u32 	%r2, [_Z26elementwise_add_f16_kernelP6__halfS0_S0_i_param_3];
	mov.u32 	%r3, %ctaid.x;
	mov.u32 	%r4, %ntid.x;
	mov.u32 	%r5, %tid.x;
	mad.lo.s32 	%r1, %r3, %r4, %r5;
	setp.ge.s32 	%p1, %r1, %r2;
	@%p1 bra 	$L__BB2_2;
	cvta.to.global.u64 	%rd4, %rd1;
	cvta.to.global.u64 	%rd5, %rd2;
	cvta.to.global.u64 	%rd6, %rd3;
	mul.wide.s32 	%rd7, %r1, 2;
	add.s64 	%rd8, %rd4, %rd7;
	ld.global.u16 	%rs2, [%rd8];
	add.s64 	%rd9, %rd5, %rd7;
	ld.global.u16 	%rs3, [%rd9];
	// begin inline asm
	{add.f16 %rs1,%rs2,%rs3;
}
	// end inline asm
	add.s64 	%rd10, %rd6, %rd7;
	st.global.u16 	[%rd10], %rs1;
$L__BB2_2:
	ret;

}
	// .globl	_Z28elementwise_add_f16x2_kernelP6__halfS0_S0_i
.visible .entry _Z28elementwise_add_f16x2_kernelP6__halfS0_S0_i(
	.param .u64 .ptr .align 1 _Z28elementwise_add_f16x2_kernelP6__halfS0_S0_i_param_0,
	.param .u64 .ptr .align 1 _Z28elementwise_add_f16x2_kernelP6__halfS0_S0_i_param_1,
	.param .u64 .ptr .align 1 _Z28elementwise_add_f16x2_kernelP6__halfS0_S0_i_param_2,
	.param .u32 _Z28elementwise_add_f16x2_kernelP6__halfS0_S0_i_param_3
)
{
	.reg .pred 	%p<2>;
	.reg .b16 	%rs<7>;
	.reg .b32 	%r<10>;
	.reg .b64 	%rd<11>;

	ld.param.u64 	%rd1, [_Z28elementwise_add_f16x2_kernelP6__halfS0_S0_i_param_0];
	ld.param.u64 	%rd2, [_Z28elementwise_add_f16x2_kernelP6__halfS0_S0_i_param_1];
	ld.param.u64 	%rd3, [_Z28elementwise_add_f16x2_kernelP6__halfS0_S0_i_param_2];
	ld.param.u32 	%r2, [_Z28elementwise_add_f16x2_kernelP6__halfS0_S0_i_param_3];
	mov.u32 	%r3, %ctaid.x;
	mov.u32 	%r4, %ntid.x;
	mov.u32 	%r5, %tid.x;
	mad.lo.s32 	%r6, %r3, %r4, %r5;
	shl.b32 	%r1, %r6, 1;
	setp.ge.s32 	%p1, %r1, %r2;
	@%p1 bra 	$L__BB3_2;
	cvta.to.global.u64 	%rd4, %rd1;
	cvta.to.global.u64 	%rd5, %rd2;
	cvta.to.global.u64 	%rd6, %rd3;
	mul.wide.s32 	%rd7, %r1, 2;
	add.s64 	%rd8, %rd4, %rd7;
	ld.global.u32 	%r7, [%rd8];
	mov.b32 	{%rs2, %rs5}, %r7;
	add.s64 	%rd9, %rd5, %rd7;
	ld.global.u32 	%r8, [%rd9];
	mov.b32 	{%rs3, %rs6}, %r8;
	// begin inline asm
	{add.f16 %rs1,%rs2,%rs3;
}
	// end inline asm
	// begin inline asm
	{add.f16 %rs4,%rs5,%rs6;
}
	// end inline asm
	add.s64 	%rd10, %rd6, %rd7;
	mov.b32 	%r9, {%rs1, %rs4};
	st.global.u32 	[%rd10], %r9;
$L__BB3_2:
	ret;

}
	// .globl	_Z28elementwise_add_f16x8_kernelP6__halfS0_S0_i
.visible .entry _Z28elementwise_add_f16x8_kernelP6__halfS0_S0_i(
	.param .u64 .ptr .align 1 _Z28elementwise_add_f16x8_kernelP6__halfS0_S0_i_param_0,
	.param .u64 .ptr .align 1 _Z28elementwise_add_f16x8_kernelP6__halfS0_S0_i_param_1,
	.param .u64 .ptr .align 1 _Z28elementwise_add_f16x8_kernelP6__halfS0_S0_i_param_2,
	.param .u32 _Z28elementwise_add_f16x8_kernelP6__halfS0_S0_i_param_3
)
{
	.reg .pred 	%p<5>;
	.reg .b16 	%rs<33>;
	.reg .b32 	%r<22>;
	.reg .b64 	%rd<11>;

	ld.param.u64 	%rd2, [_Z28elementwise_add_f16x8_kernelP6__halfS0_S0_i_param_0];
	ld.param.u64 	%rd3, [_Z28elementwise_add_f16x8_kernelP6__halfS0_S0_i_param_1];
	ld.param.u64 	%rd4, [_Z28elementwise_add_f16x8_kernelP6__halfS0_S0_i_param_2];
	ld.param.u32 	%r2, [_Z28elementwise_add_f16x8_kernelP6__halfS0_S0_i_param_3];
	cvta.to.global.u64 	%rd5, %rd4;
	cvta.to.global.u64 	%rd6, %rd3;
	cvta.to.global.u64 	%rd7, %rd2;
	mov.u32 	%r3, %ctaid.x;
	mov.u32 	%r4, %ntid.x;
	mov.u32 	%r5, %tid.x;
	mad.lo.s32 	%r6, %r3, %r4, %r5;
	shl.b32 	%r1, %r6, 3;
	mul.wide.s32 	%rd8, %r1, 2;
	add.s64 	%rd9, %rd7, %rd8;
	ld.global.u32 	%r7, [%rd9];
	mov.b32 	{%rs10, %rs13}, %r7;
	ld.global.u32 	%r8, [%rd9+4];
	mov.b32 	{%rs16, %rs19}, %r8;
	ld.global.u32 	%r9, [%rd9+8];
	mov.b32 	{%rs22, %rs25}, %r9;
	ld.global.u32 	%r10, [%rd9+12];
	mov.b32 	{%rs28, %rs31}, %r10;
	add.s64 	%rd10, %rd6, %rd8;
	ld.global.u32 	%r11, [%rd10];
	mov.b32 	{%rs11, %rs14}, %r11;
	ld.global.u32 	%r12, [%rd10+4];
	mov.b32 	{%rs17, %rs20}, %r12;
	ld.global.u32 	%r13, [%rd10+8];
	mov.b32 	{%rs23, %rs26}, %r13;
	ld.global.u32 	%r14, [%rd10+12];
	mov.b32 	{%rs29, %rs32}, %r14;
	// begin inline asm
	{add.f16 %rs9,%rs10,%rs11;
}
	// end inline asm
	// begin inline asm
	{add.f16 %rs12,%rs13,%rs14;
}
	// end inline asm
	// begin inline asm
	{add.f16 %rs15,%rs16,%rs17;
}
	// end inline asm
	// begin inline asm
	{add.f16 %rs18,%rs19,%rs20;
}
	// end inline asm
	// begin inline asm
	{add.f16 %rs21,%rs22,%rs23;
}
	// end inline asm
	// begin inline asm
	{add.f16 %rs24,%rs25,%rs26;
}
	// end inline asm
	// begin inline asm
	{add.f16 %rs27,%rs28,%rs29;
}
	// end inline asm
	// begin inline asm
	{add.f16 %rs30,%rs31,%rs32;
}
	// end inline asm
	setp.ge.s32 	%p1, %r1, %r2;
	add.s64 	%rd1, %rd5, %rd8;
	@%p1 bra 	$L__BB4_2;
	mov.b32 	%r15, {%rs9, %rs12};
	st.global.u32 	[%rd1], %r15;
$L__BB4_2:
	add.s32 	%r16, %r1, 2;
	setp.ge.s32 	%p2, %r16, %r2;
	@%p2 bra 	$L__BB4_4;
	mov.b32 	%r17, {%rs15, %rs18};
	st.global.u32 	[%rd1+4], %r17;
$L__BB4_4:
	add.s32 	%r18, %r1, 4;
	setp.ge.s32 	%p3, %r18, %r2;
	@%p3 bra 	$L__BB4_6;
	mov.b32 	%r19, {%rs21, %rs24};
	st.global.u32 	[%rd1+8], %r19;
$L__BB4_6:
	add.s32 	%r20, %r1, 6;
	setp.ge.s32 	%p4, %r20, %r2;
	@%p4 bra 	$L__BB4_8;
	mov.b32 	%r21, {%rs27, %rs30};
	st.global.u32 	[%rd1+12], %r21;
$L__BB4_8:
	ret;

}
	// .globl	_Z33elementwise_add_f16x8_pack_kernelP6__halfS0_S0_i
.visible .entry _Z33elementwise_add_f16x8_pack_kernelP6__halfS0_S0_i(
	.param .u64 .ptr .align 1 _Z33elementwise_add_f16x8_pack_kernelP6__halfS0_S0_i_param_0,
	.param .u64 .ptr .align 1 _Z33elementwise_add_f16x8_pack_kernelP6__halfS0_S0_i_param_1,
	.param .u64 .ptr .align 1 _Z33elementwise_add_f16x8_pack_kernelP6__halfS0_S0_i_param_2,
	.param .u32 _Z33elementwise_add_f16x8_pack_kernelP6__halfS0_S0_i_param_3
)
{
	.reg .pred 	%p<2>;
	.reg .b32 	%r<24>;
	.reg .b64 	%rd<12>;

	ld.param.u64 	%rd2, [_Z33elementwise_add_f16x8_pack_kernelP6__halfS0_S0_i_param_0];
	ld.param.u64 	%rd3, [_Z33elementwise_add_f16x8_pack_kernelP6__halfS0_S0_i_param_1];
	ld.param.u64 	%rd1, [_Z33elementwise_add_f16x8_pack_kernelP6__halfS0_S0_i_param_2];
	ld.param.u32 	%r18, [_Z33elementwise_add_f16x8_pack_kernelP6__halfS0_S0_i_param_3];
	cvta.to.global.u64 	%rd4, %rd3;
	cvta.to.global.u64 	%rd5, %rd2;
	mov.u32 	%r19, %ctaid.x;
	mov.u32 	%r20, %ntid.x;
	mov.u32 	%r21, %tid.x;
	mad.lo.s32 	%r22, %r19, %r20, %r21;
	shl.b32 	%r1, %r22, 3;
	mul.wide.s32 	%rd6, %r1, 2;
	add.s64 	%rd7, %rd5, %rd6;
	ld.global.v4.u32 	{%r7, %r10, %r13, %r16}, [%rd7];
	add.s64 	%rd8, %rd4, %rd6;
	ld.global.v4.u32 	{%r8, %r11, %r14, %r17}, [%rd8];
	// begin inline asm
	{add.f16x2 %r6,%r7,%r8;
}
	// end inline asm
	// begin inline asm
	{add.f16x2 %r9,%r10,%r11;
}
	// end inline asm
	// begin inline asm
	{add.f16x2 %r12,%r13,%r14;
}
	// end inline asm
	// begin inline asm
	{add.f16x2 %r15,%r16,%r17;
}
	// end inline asm
	or.b32  	%r23, %r1, 7;
	setp.ge.s32 	%p1, %r23, %r18;
	@%p1 bra 	$L__BB5_2;
	cvta.to.global.u64 	%rd9, %rd1;
	add.s64 	%rd11, %rd9, %rd6;
	st.global.v4.u32 	[%rd11], {%r6, %r9, %r12, %r15};
$L__BB5_2:
	ret;

}


// ===== COMPILED SASS (sm_100) =====

	.target	sm_100

	.elftype	@"ET_EXEC"


//--------------------- .note.nv.tkinfo           --------------------------
	.section	.note.nv.tkinfo,"",@"SHT_NOTE"
	.sectionflags	@"SHF_NOTE_NV_TKINFO"
	.tkinfo
        /*0018*/ 	.word	0x00000002
        /*0030*/ 	.string	""
        /*0030*/ 	.string	"ptxas"
        /*0030*/ 	.string	"Cuda compilation tools, release 13.0, V13.0.88"
        /*0030*/ 	.string	"Build cuda_13.0.r13.0/compiler.36424714_0"
        /*0030*/ 	.string	"-arch sm_100 -m 64 "



//--------------------- .note.nv.cuinfo           --------------------------
	.section	.note.nv.cuinfo,"",@"SHT_NOTE"
	.sectionflags	@"SHF_NOTE_NV_CUINFO"
        /*0018*/ 	.short	0x0002
        /*001a*/ 	.short	0x0064
        /*001c*/ 	.short	0x0082
	.zero		2


//--------------------- .nv.info                  --------------------------
	.section	.nv.info,"",@"SHT_CUDA_INFO"
	.align	4


	//----- nvinfo : EIATTR_REGCOUNT
	.align		4
        /*0000*/ 	.byte	0x04, 0x2f
        /*0002*/ 	.short	(.L_1 - .L_0)
	.align		4
.L_0:
        /*0004*/ 	.word	index@(_Z26elementwise_add_f32_kernelPfS_S_i)
        /*0008*/ 	.word	0x0000000c


	//----- nvinfo : EIATTR_FRAME_SIZE
	.align		4
.L_1:
        /*000c*/ 	.byte	0x04, 0x11
        /*000e*/ 	.short	(.L_3 - .L_2)
	.align		4
.L_2:
        /*0010*/ 	.word	index@(_Z26elementwise_add_f32_kernelPfS_S_i)
        /*0014*/ 	.word	0x00000000


	//----- nvinfo : EIATTR_REGCOUNT
	.align		4
.L_3:
        /*0018*/ 	.byte	0x04, 0x2f
        /*001a*/ 	.short	(.L_5 - .L_4)
	.align		4
.L_4:
        /*001c*/ 	.word	index@(_Z28elementwise_add_f32x4_kernelPfS_S_i)
        /*0020*/ 	.word	0x00000016


	//----- nvinfo : EIATTR_FRAME_SIZE
	.align		4
.L_5:
        /*0024*/ 	.byte	0x04, 0x11
        /*0026*/ 	.short	(.L_7 - .L_6)
	.align		4
.L_6:
        /*0028*/ 	.word	index@(_Z28elementwise_add_f32x4_kernelPfS_S_i)
        /*002c*/ 	.word	0x00000000


	//----- nvinfo : EIATTR_REGCOUNT
	.align		4
.L_7:
        /*0030*/ 	.byte	0x04, 0x2f
        /*0032*/ 	.short	(.L_9 - .L_8)
	.align		4
.L_8:
        /*0034*/ 	.word	index@(_Z26elementwise_add_f16_kernelP6__halfS0_S0_i)
        /*0038*/ 	.word	0x0000000c


	//----- nvinfo : EIATTR_FRAME_SIZE
	.align		4
.L_9:
        /*003c*/ 	.byte	0x04, 0x11
        /*003e*/ 	.short	(.L_11 - .L_10)
	.align		4
.L_10:
        /*0040*/ 	.word	index@(_Z26elementwise_add_f16_kernelP6__halfS0_S0_i)
        /*0044*/ 	.word	0x00000000


	//----- nvinfo : EIATTR_REGCOUNT
	.align		4
.L_11:
        /*0048*/ 	.byte	0x04, 0x2f
        /*004a*/ 	.short	(.L_13 - .L_12)
	.align		4
.L_12:
        /*004c*/ 	.word	index@(_Z28elementwise_add_f16x2_kernelP6__halfS0_S0_i)
        /*0050*/ 	.word	0x0000000c


	//----- nvinfo : EIATTR_FRAME_SIZE
	.align		4
.L_13:
        /*0054*/ 	.byte	0x04, 0x11
        /*0056*/ 	.short	(.L_15 - .L_14)
	.align		4
.L_14:
        /*0058*/ 	.word	index@(_Z28elementwise_add_f16x2_kernelP6__halfS0_S0_i)
        /*005c*/ 	.word	0x00000000


	//----- nvinfo : EIATTR_REGCOUNT
	.align		4
.L_15:
        /*0060*/ 	.byte	0x04, 0x2f
        /*0062*/ 	.short	(.L_17 - .L_16)
	.align		4
.L_16:
        /*0064*/ 	.word	index@(_Z28elementwise_add_f16x8_kernelP6__halfS0_S0_i)
        /*0068*/ 	.word	0x00000014


	//----- nvinfo : EIATTR_FRAME_SIZE
	.align		4
.L_17:
        /*006c*/ 	.byte	0x04, 0x11
        /*006e*/ 	.short	(.L_19 - .L_18)
	.align		4
.L_18:
        /*0070*/ 	.word	index@(_Z28elementwise_add_f16x8_kernelP6__halfS0_S0_i)
        /*0074*/ 	.word	0x00000000


	//----- nvinfo : EIATTR_REGCOUNT
	.align		4
.L_19:
        /*0078*/ 	.byte	0x04, 0x2f
        /*007a*/ 	.short	(.L_21 - .L_20)
	.align		4
.L_20:
        /*007c*/ 	.word	index@(_Z33elementwise_add_f16x8_pack_kernelP6__halfS0_S0_i)
        /*0080*/ 	.word	0x00000012


	//----- nvinfo : EIATTR_FRAME_SIZE
	.align		4
.L_21:
        /*0084*/ 	.byte	0x04, 0x11
        /*0086*/ 	.short	(.L_23 - .L_22)
	.align		4
.L_22:
        /*0088*/ 	.word	index@(_Z33elementwise_add_f16x8_pack_kernelP6__halfS0_S0_i)
        /*008c*/ 	.word	0x00000000


	//----- nvinfo : EIATTR_MIN_STACK_SIZE
	.align		4
.L_23:
        /*0090*/ 	.byte	0x04, 0x12
        /*0092*/ 	.short	(.L_25 - .L_24)
	.align		4
.L_24:
        /*0094*/ 	.word	index@(_Z33elementwise_add_f16x8_pack_kernelP6__halfS0_S0_i)
        /*0098*/ 	.word	0x00000000


	//----- nvinfo : EIATTR_MIN_STACK_SIZE
	.align		4
.L_25:
        /*009c*/ 	.byte	0x04, 0x12
        /*009e*/ 	.short	(.L_27 - .L_26)
	.align		4
.L_26:
        /*00a0*/ 	.word	index@(_Z28elementwise_add_f16x8_kernelP6__halfS0_S0_i)
        /*00a4*/ 	.word	0x00000000


	//----- nvinfo : EIATTR_MIN_STACK_SIZE
	.align		4
.L_27:
        /*00a8*/ 	.byte	0x04, 0x12
        /*00aa*/ 	.short	(.L_29 - .L_28)
	.align		4
.L_28:
        /*00ac*/ 	.word	index@(_Z28elementwise_add_f16x2_kernelP6__halfS0_S0_i)
        /*00b0*/ 	.word	0x00000000


	//----- nvinfo : EIATTR_MIN_STACK_SIZE
	.align		4
.L_29:
        /*00b4*/ 	.byte	0x04, 0x12
        /*00b6*/ 	.short	(.L_31 - .L_30)
	.align		4
.L_30:
        /*00b8*/ 	.word	index@(_Z26elementwise_add_f16_kernelP6__halfS0_S0_i)
        /*00bc*/ 	.word	0x00000000


	//----- nvinfo : EIATTR_MIN_STACK_SIZE
	.align		4
.L_31:
        /*00c0*/ 	.byte	0x04, 0x12
        /*00c2*/ 	.short	(.L_33 - .L_32)
	.align		4
.L_32:
        /*00c4*/ 	.word	index@(_Z28elementwise_add_f32x4_kernelPfS_S_i)
        /*00c8*/ 	.word	0x00000000


	//----- nvinfo : EIATTR_MIN_STACK_SIZE
	.align		4
.L_33:
        /*00cc*/ 	.byte	0x04, 0x12
        /*00ce*/ 	.short	(.L_35 - .L_34)
	.align		4
.L_34:
        /*00d0*/ 	.word	index@(_Z26elementwise_add_f32_kernelPfS_S_i)
        /*00d4*/ 	.word	0x00000000
.L_35:


//--------------------- .nv.compat                --------------------------
	.section	.nv.compat,"",@"SHT_CUDA_COMPAT_INFO"
	.align	4
        /*0000*/ 	.byte	0x02, 0x09, 0x00, 0x00, 0x02, 0x02, 0x01, 0x00, 0x02, 0x05, 0x05, 0x00, 0x03, 0x07, 0x01, 0x01
        /*0010*/ 	.byte	0x02, 0x03, 0x00, 0x00, 0x02, 0x06, 0x01, 0x00, 0x04, 0x0b, 0x08, 0x00, 0x09, 0x00, 0x00, 0x00
        /*0020*/ 	.byte	0x00, 0x00, 0x00, 0x00


//--------------------- .nv.info._Z33elementwise_add_f16x8_pack_kernelP6__halfS0_S0_i --------------------------
	.section	.nv.info._Z33elementwise_add_f16x8_pack_kernelP6__halfS0_S0_i,"",@"SHT_CUDA_INFO"
	.sectionflags	@""
	.align	4


	//----- nvinfo : EIATTR_CUDA_API_VERSION
	.align		4
        /*0000*/ 	.byte	0x04, 0x37
        /*0002*/ 	.short	(.L_37 - .L_36)
.L_36:
        /*0004*/ 	.word	0x00000082


	//----- nvinfo : EIATTR_KPARAM_INFO
	.align		4
.L_37:
        /*0008*/ 	.byte	0x04, 0x17
        /*000a*/ 	.short	(.L_39 - .L_38)
.L_38:
        /*000c*/ 	.word	0x00000000
        /*0010*/ 	.short	0x0003
        /*0012*/ 	.short	0x0018
        /*0014*/ 	.byte	0x00, 0xf0, 0x11, 0x00


	//----- nvinfo : EIATTR_KPARAM_INFO
	.align		4
.L_39:
        /*0018*/ 	.byte	0x04, 0x17
        /*001a*/ 	.short	(.L_41 - .L_40)
.L_40:
        /*001c*/ 	.word	0x00000000
        /*0020*/ 	.short	0x0002
        /*0022*/ 	.short	0x0010
        /*0024*/ 	.byte	0x00, 0xf5, 0x21, 0x00


	//----- nvinfo : EIATTR_KPARAM_INFO
	.align		4
.L_41:
        /*0028*/ 	.byte	0x04, 0x17
        /*002a*/ 	.short	(.L_43 - .L_42)
.L_42:
        /*002c*/ 	.word	0x00000000
        /*0030*/ 	.short	0x0001
        /*0032*/ 	.short	0x0008
        /*0034*/ 	.byte	0x00, 0xf5, 0x21, 0x00


	//----- nvinfo : EIATTR_KPARAM_INFO
	.align		4
.L_43:
        /*0038*/ 	.byte	0x04, 0x17
        /*003a*/ 	.short	(.L_45 - .L_44)
.L_44:
        /*003c*/ 	.word	0x00000000
        /*0040*/ 	.short	0x0000
        /*0042*/ 	.short	0x0000
        /*0044*/ 	.byte	0x00, 0xf5, 0x21, 0x00


	//----- nvinfo : EIATTR_SPARSE_MMA_MASK
	.align		4
.L_45:
        /*0048*/ 	.byte	0x03, 0x50
        /*004a*/ 	.short	0x0000


	//----- nvinfo : EIATTR_MAXREG_COUNT
	.align		4
        /*004c*/ 	.byte	0x03, 0x1b
        /*004e*/ 	.short	0x00ff


	//----- nvinfo : EIATTR_MERCURY_ISA_VERSION
	.align		4
        /*0050*/ 	.byte	0x03, 0x5f
        /*0052*/ 	.short	0x0101


	//----- nvinfo : EIATTR_VRC_CTA_INIT_COUNT
	.align		4
        /*0054*/ 	.byte	0x02, 0x4a
	.zero		1
	.zero		1


	//----- nvinfo : EIATTR_EXIT_INSTR_OFFSETS
	.align		4
        /*0058*/ 	.byte	0x04, 0x1c
        /*005a*/ 	.short	(.L_47 - .L_46)


	//   ....[0]....
.L_46:
        /*005c*/ 	.word	0x00000100


	//   ....[1]....
        /*0060*/ 	.word	0x00000180


	//----- nvinfo : EIATTR_CBANK_PARAM_SIZE
	.align		4
.L_47:
        /*0064*/ 	.byte	0x03, 0x19
        /*0066*/ 	.short	0x001c


	//----- nvinfo : EIATTR_PARAM_CBANK
	.align		4
        /*0068*/ 	.byte	0x04, 0x0a
        /*006a*/ 	.short	(.L_49 - .L_48)
	.align		4
.L_48:
        /*006c*/ 	.word	index@(.nv.constant0._Z33elementwise_add_f16x8_pack_kernelP6__halfS0_S0_i)
        /*0070*/ 	.short	0x0380
        /*0072*/ 	.short	0x001c


	//----- nvinfo : EIATTR_SW_WAR
	.align		4
.L_49:
        /*0074*/ 	.byte	0x04, 0x36
        /*0076*/ 	.short	(.L_51 - .L_50)
.L_50:
        /*0078*/ 	.word	0x00000008
.L_51:


//--------------------- .nv.info._Z28elementwise_add_f16x8_kernelP6__halfS0_S0_i --------------------------
	.section	.nv.info._Z28elementwise_add_f16x8_kernelP6__halfS0_S0_i,"",@"SHT_CUDA_INFO"
	.sectionflags	@""
	.align	4


	//----- nvinfo : EIATTR_CUDA_API_VERSION
	.align		4
        /*0000*/ 	.byte	0x04, 0x37
        /*0002*/ 	.short	(.L_53 - .L_52)
.L_52:
        /*0004*/ 	.word	0x00000082


	//----- nvinfo : EIATTR_KPARAM_INFO
	.align		4
.L_53:
        /*0008*/ 	.byte	0x04, 0x17
        /*000a*/ 	.short	(.L_55 - .L_54)
.L_54:
        /*000c*/ 	.word	0x00000000
        /*0010*/ 	.short	0x0003
        /*0012*/ 	.short	0x0018
        /*0014*/ 	.byte	0x00, 0xf0, 0x11, 0x00


	//----- nvinfo : EIATTR_KPARAM_INFO
	.align		4
.L_55:
        /*0018*/ 	.byte	0x04, 0x17
        /*001a*/ 	.short	(.L_57 - .L_56)
.L_56:
        /*001c*/ 	.word	0x00000000
        /*0020*/ 	.short	0x0002
        /*0022*/ 	.short	0x0010
        /*0024*/ 	.byte	0x00, 0xf5, 0x21, 0x00


	//----- nvinfo : EIATTR_KPARAM_INFO
	.align		4
.L_57:
        /*0028*/ 	.byte	0x04, 0x17
        /*002a*/ 	.short	(.L_59 - .L_58)
.L_58:
        /*002c*/ 	.word	0x00000000
        /*0030*/ 	.short	0x0001
        /*0032*/ 	.short	0x0008
        /*0034*/ 	.byte	0x00, 0xf5, 0x21, 0x00


	//----- nvinfo : EIATTR_KPARAM_INFO
	.align		4
.L_59:
        /*0038*/ 	.byte	0x04, 0x17
        /*003a*/ 	.short	(.L_61 - .L_60)
.L_60:
        /*003c*/ 	.word	0x00000000
        /*0040*/ 	.short	0x0000
        /*0042*/ 	.short	0x0000
        /*0044*/ 	.byte	0x00, 0xf5, 0x21, 0x00


	//----- nvinfo : EIATTR_SPARSE_MMA_MASK
	.align		4
.L_61:
        /*0048*/ 	.byte	0x03, 0x50
        /*004a*/ 	.short	0x0000


	//----- nvinfo : EIATTR_MAXREG_COUNT
	.align		4
        /*004c*/ 	.byte	0x03, 0x1b
        /*004e*/ 	.short	0x00ff


	//----- nvinfo : EIATTR_MERCURY_ISA_VERSION
	.align		4
        /*0050*/ 	.byte	0x03, 0x5f
        /*0052*/ 	.short	0x0101


	//----- nvinfo : EIATTR_VRC_CTA_INIT_COUNT
	.align		4
        /*0054*/ 	.byte	0x02, 0x4a
	.zero		1
	.zero		1


	//----- nvinfo : EIATTR_EXIT_INSTR_OFFSETS
	.align		4
        /*0058*/ 	.byte	0x04, 0x1c
        /*005a*/ 	.short	(.L_63 - .L_62)


	//   ....[0]....
.L_62:
        /*005c*/ 	.word	0x00000240


	//   ....[1]....
        /*0060*/ 	.word	0x00000260


	//----- nvinfo : EIATTR_CBANK_PARAM_SIZE
	.align		4
.L_63:
        /*0064*/ 	.byte	0x03, 0x19
        /*0066*/ 	.short	0x001c


	//----- nvinfo : EIATTR_PARAM_CBANK
	.align		4
        /*0068*/ 	.byte	0x04, 0x0a
        /*006a*/ 	.short	(.L_65 - .L_64)
	.align		4
.L_64:
        /*006c*/ 	.word	index@(.nv.constant0._Z28elementwise_add_f16x8_kernelP6__halfS0_S0_i)
        /*0070*/ 	.short	0x0380
        /*0072*/ 	.short	0x001c


	//----- nvinfo : EIATTR_SW_WAR
	.align		4
.L_65:
        /*0074*/ 	.byte	0x04, 0x36
        /*0076*/ 	.short	(.L_67 - .L_66)
.L_66:
        /*0078*/ 	.word	0x00000008
.L_67:


//--------------------- .nv.info._Z28elementwise_add_f16x2_kernelP6__halfS0_S0_i --------------------------
	.section	.nv.info._Z28elementwise_add_f16x2_kernelP6__halfS0_S0_i,"",@"SHT_CUDA_INFO"
	.sectionflags	@""
	.align	4


	//----- nvinfo : EIATTR_CUDA_API_VERSION
	.align		4
        /*0000*/ 	.byte	0x04, 0x37
        /*0002*/ 	.short	(.L_69 - .L_68)
.L_68:
        /*0004*/ 	.word	0x00000082


	//----- nvinfo : EIATTR_KPARAM_INFO
	.align		4
.L_69:
        /*0008*/ 	.byte	0x04, 0x17
        /*000a*/ 	.short	(.L_71 - .L_70)
.L_70:
        /*000c*/ 	.word	0x00000000
        /*0010*/ 	.short	0x0003
        /*0012*/ 	.short	0x0018
        /*0014*/ 	.byte	0x00, 0xf0, 0x11, 0x00


	//----- nvinfo : EIATTR_KPARAM_INFO
	.align		4
.L_71:
        /*0018*/ 	.byte	0x04, 0x17
        /*001a*/ 	.short	(.L_73 - .L_72)
.L_72:
        /*001c*/ 	.word	0x00000000
        /*0020*/ 	.short	0x0002
        /*0022*/ 	.short	0x0010
        /*0024*/ 	.byte	0x00, 0xf5, 0x21, 0x00


	//----- nvinfo : EIATTR_KPARAM_INFO
	.align		4
.L_73:
        /*0028*/ 	.byte	0x04, 0x17
        /*002a*/ 	.short	(.L_75 - .L_74)
.L_74:
        /*002c*/ 	.word	0x00000000
        /*0030*/ 	.short	0x0001
        /*0032*/ 	.short	0x0008
        /*0034*/ 	.byte	0x00, 0xf5, 0x21, 0x00


	//----- nvinfo : EIATTR_KPARAM_INFO
	.align		4
.L_75:
        /*0038*/ 	.byte	0x04, 0x17
        /*003a*/ 	.short	(.L_77 - .L_76)
.L_76:
        /*003c*/ 	.word	0x00000000
        /*0040*/ 	.short	0x0000
        /*0042*/ 	.short	0x0000
        /*0044*/ 	.byte	0x00, 0xf5, 0x21, 0x00


	//----- nvinfo : EIATTR_SPARSE_MMA_MASK
	.align		4
.L_77:
        /*0048*/ 	.byte	0x03, 0x50
        /*004a*/ 	.short	0x0000


	//----- nvinfo : EIATTR_MAXREG_COUNT
	.align		4
        /*004c*/ 	.byte	0x03, 0x1b
        /*004e*/ 	.short	0x00ff


	//----- nvinfo : EIATTR_MERCURY_ISA_VERSION
	.align		4
        /*0050*/ 	.byte	0x03, 0x5f
        /*0052*/ 	.short	0x0101


	//----- nvinfo : EIATTR_VRC_CTA_INIT_COUNT
	.align		4
        /*0054*/ 	.byte	0x02, 0x4a
	.zero		1
	.zero		1


	//----- nvinfo : EIATTR_EXIT_INSTR_OFFSETS
	.align		4
        /*0058*/ 	.byte	0x04, 0x1c
        /*005a*/ 	.short	(.L_79 - .L_78)


	//   ....[0]....
.L_78:
        /*005c*/ 	.word	0x00000080


	//   ....[1]....
        /*0060*/ 	.word	0x00000140


	//----- nvinfo : EIATTR_CBANK_PARAM_SIZE
	.align		4
.L_79:
        /*0064*/ 	.byte	0x03, 0x19
        /*0066*/ 	.short	0x001c


	//----- nvinfo : EIATTR_PARAM_CBANK
	.align		4
        /*0068*/ 	.byte	0x04, 0x0a
        /*006a*/ 	.short	(.L_81 - .L_80)
	.align		4
.L_80:
        /*006c*/ 	.word	index@(.nv.constant0._Z28elementwise_add_f16x2_kernelP6__halfS0_S0_i)
        /*0070*/ 	.short	0x0380
        /*0072*/ 	.short	0x001c


	//----- nvinfo : EIATTR_SW_WAR
	.align		4
.L_81:
        /*0074*/ 	.byte	0x04, 0x36
        /*0076*/ 	.short	(.L_83 - .L_82)
.L_82:
        /*0078*/ 	.word	0x00000008
.L_83:


//--------------------- .nv.info._Z26elementwise_add_f16_kernelP6__halfS0_S0_i --------------------------
	.section	.nv.info._Z26elementwise_add_f16_kernelP6__halfS0_S0_i,"",@"SHT_CUDA_INFO"
	.sectionflags	@""
	.align	4


	//----- nvinfo : EIATTR_CUDA_API_VERSION
	.align		4
        /*0000*/ 	.byte	0x04, 0x37
        /*0002*/ 	.short	(.L_85 - .L_84)
.L_84:
        /*0004*/ 	.word	0x00000082


	//----- nvinfo : EIATTR_KPARAM_INFO
	.align		4
.L_85:
        /*0008*/ 	.byte	0x04, 0x17
        /*000a*/ 	.short	(.L_87 - .L_86)
.L_86:
        /*000c*/ 	.word	0x00000000
        /*0010*/ 	.short	0x0003
        /*0012*/ 	.short	0x0018
        /*0014*/ 	.byte	0x00, 0xf0, 0x11, 0x00


	//----- nvinfo : EIATTR_KPARAM_INFO
	.align		4
.L_87:
        /*0018*/ 	.byte	0x04, 0x17
        /*001a*/ 	.short	(.L_89 - .L_88)
.L_88:
        /*001c*/ 	.word	0x00000000
        /*0020*/ 	.short	0x0002
        /*0022*/ 	.short	0x0010
        /*0024*/ 	.byte	0x00, 0xf5, 0x21, 0x00


	//----- nvinfo : EIATTR_KPARAM_INFO
	.align		4
.L_89:
        /*0028*/ 	.byte	0x04, 0x17
        /*002a*/ 	.short	(.L_91 - .L_90)
.L_90:
        /*002c*/ 	.word	0x00000000
        /*0030*/ 	.short	0x0001
        /*0032*/ 	.short	0x0008
        /*0034*/ 	.byte	0x00, 0xf5, 0x21, 0x00


	//----- nvinfo : EIATTR_KPARAM_INFO
	.align		4
.L_91:
        /*0038*/ 	.byte	0x04, 0x17
        /*003a*/ 	.short	(.L_93 - .L_92)
.L_92:
        /*003c*/ 	.word	0x00000000
        /*0040*/ 	.short	0x0000
        /*0042*/ 	.short	0x0000
        /*0044*/ 	.byte	0x00, 0xf5, 0x21, 0x00


	//----- nvinfo : EIATTR_SPARSE_MMA_MASK
	.align		4
.L_93:
        /*0048*/ 	.byte	0x03, 0x50
        /*004a*/ 	.short	0x0000


	//----- nvinfo : EIATTR_MAXREG_COUNT
	.align		4
        /*004c*/ 	.byte	0x03, 0x1b
        /*004e*/ 	.short	0x00ff


	//----- nvinfo : EIATTR_MERCURY_ISA_VERSION
	.align		4
        /*0050*/ 	.byte	0x03, 0x5f
        /*0052*/ 	.short	0x0101


	//----- nvinfo : EIATTR_VRC_CTA_INIT_COUNT
	.align		4
        /*0054*/ 	.byte	0x02, 0x4a
	.zero		1
	.zero		1


	//----- nvinfo : EIATTR_EXIT_INSTR_OFFSETS
	.align		4
        /*0058*/ 	.byte	0x04, 0x1c
        /*005a*/ 	.short	(.L_95 - .L_94)


	//   ....[0]....
.L_94:
        /*005c*/ 	.word	0x00000070


	//   ....[1]....
        /*0060*/ 	.word	0x00000130


	//----- nvinfo : EIATTR_CBANK_PARAM_SIZE
	.align		4
.L_95:
        /*0064*/ 	.byte	0x03, 0x19
        /*0066*/ 	.short	0x001c


	//----- nvinfo : EIATTR_PARAM_CBANK
	.align		4
        /*0068*/ 	.byte	0x04, 0x0a
        /*006a*/ 	.short	(.L_97 - .L_96)
	.align		4
.L_96:
        /*006c*/ 	.word	index@(.nv.constant0._Z26elementwise_add_f16_kernelP6__halfS0_S0_i)
        /*0070*/ 	.short	0x0380
        /*0072*/ 	.short	0x001c


	//----- nvinfo : EIATTR_SW_WAR
	.align		4
.L_97:
        /*0074*/ 	.byte	0x04, 0x36
        /*0076*/ 	.short	(.L_99 - .L_98)
.L_98:
        /*0078*/ 	.word	0x00000008
.L_99:


//--------------------- .nv.info._Z28elementwise_add_f32x4_kernelPfS_S_i --------------------------
	.section	.nv.info._Z28elementwise_add_f32x4_kernelPfS_S_i,"",@"SHT_CUDA_INFO"
	.sectionflags	@""
	.align	4


	//----- nvinfo : EIATTR_CUDA_API_VERSION
	.align		4
        /*0000*/ 	.byte	0x04, 0x37
        /*0002*/ 	.short	(.L_101 - .L_100)
.L_100:
        /*0004*/ 	.word	0x00000082


	//----- nvinfo : EIATTR_KPARAM_INFO
	.align		4
.L_101:
        /*0008*/ 	.byte	0x04, 0x17
        /*000a*/ 	.short	(.L_103 - .L_102)
.L_102:
        /*000c*/ 	.word	0x00000000
        /*0010*/ 	.short	0x0003
        /*0012*/ 	.short	0x0018
        /*0014*/ 	.byte	0x00, 0xf0, 0x11, 0x00


	//----- nvinfo : EIATTR_KPARAM_INFO
	.align		4
.L_103:
        /*0018*/ 	.byte	0x04, 0x17
        /*001a*/ 	.short	(.L_105 - .L_104)
.L_104:
        /*001c*/ 	.word	0x00000000
        /*0020*/ 	.short	0x0002
        /*0022*/ 	.short	0x0010
        /*0024*/ 	.byte	0x00, 0xf5, 0x21, 0x00


	//----- nvinfo : EIATTR_KPARAM_INFO
	.align		4
.L_105:
        /*0028*/ 	.byte	0x04, 0x17
        /*002a*/ 	.short	(.L_107 - .L_106)
.L_106:
        /*002c*/ 	.word	0x00000000
        /*0030*/ 	.short	0x0001
        /*0032*/ 	.short	0x0008
        /*0034*/ 	.byte	0x00, 0xf5, 0x21, 0x00


	//----- nvinfo : EIATTR_KPARAM_INFO
	.align		4
.L_107:
        /*0038*/ 	.byte	0x04, 0x17
        /*003a*/ 	.short	(.L_109 - .L_108)
.L_108:
        /*003c*/ 	.word	0x00000000
        /*0040*/ 	.short	0x0000
        /*0042*/ 	.short	0x0000
        /*0044*/ 	.byte	0x00, 0xf5, 0x21, 0x00


	//----- nvinfo : EIATTR_SPARSE_MMA_MASK
	.align		4
.L_109:
        /*0048*/ 	.byte	0x03, 0x50
        /*004a*/ 	.short	0x0000


	//----- nvinfo : EIATTR_MAXREG_COUNT
	.align		4
        /*004c*/ 	.byte	0x03, 0x1b
        /*004e*/ 	.short	0x00ff


	//----- nvinfo : EIATTR_MERCURY_ISA_VERSION
	.align		4
        /*0050*/ 	.byte	0x03, 0x5f
        /*0052*/ 	.short	0x0101


	//----- nvinfo : EIATTR_VRC_CTA_INIT_COUNT
	.align		4
        /*0054*/ 	.byte	0x02, 0x4a
	.zero		1
	.zero		1


	//----- nvinfo : EIATTR_EXIT_INSTR_OFFSETS
	.align		4
        /*0058*/ 	.byte	0x04, 0x1c
        /*005a*/ 	.short	(.L_111 - .L_110)


	//   ....[0]....
.L_110:
        /*005c*/ 	.word	0x00000080


	//   ....[1]....
        /*0060*/ 	.word	0x00000170


	//----- nvinfo : EIATTR_CBANK_PARAM_SIZE
	.align		4
.L_111:
        /*0064*/ 	.byte	0x03, 0x19
        /*0066*/ 	.short	0x001c


	//----- nvinfo : EIATTR_PARAM_CBANK
	.align		4
        /*0068*/ 	.byte	0x04, 0x0a
        /*006a*/ 	.short	(.L_113 - .L_112)
	.align		4
.L_112:
        /*006c*/ 	.word	index@(.nv.constant0._Z28elementwise_add_f32x4_kernelPfS_S_i)
        /*0070*/ 	.short	0x0380
        /*0072*/ 	.short	0x001c


	//----- nvinfo : EIATTR_SW_WAR
	.align		4
.L_113:
        /*0074*/ 	.byte	0x04, 0x36
        /*0076*/ 	.short	(.L_115 - .L_114)
.L_114:
        /*0078*/ 	.word	0x00000008
.L_115:


//--------------------- .nv.info._Z26elementwise_add_f32_kernelPfS_S_i --------------------------
	.section	.nv.info._Z26elementwise_add_f32_kernelPfS_S_i,"",@"SHT_CUDA_INFO"
	.sectionflags	@""
	.align	4


	//----- nvinfo : EIATTR_CUDA_API_VERSION
	.align		4
        /*0000*/ 	.byte	0x04, 0x37
        /*0002*/ 	.short	(.L_117 - .L_116)
.L_116:
        /*0004*/ 	.word	0x00000082


	//----- nvinfo : EIATTR_KPARAM_INFO
	.align		4
.L_117:
        /*0008*/ 	.byte	0x04, 0x17
        /*000a*/ 	.short	(.L_119 - .L_118)
.L_118:
        /*000c*/ 	.word	0x00000000
        /*0010*/ 	.short	0x0003
        /*0012*/ 	.short	0x0018
        /*0014*/ 	.byte	0x00, 0xf0, 0x11, 0x00


	//----- nvinfo : EIATTR_KPARAM_INFO
	.align		4
.L_119:
        /*0018*/ 	.byte	0x04, 0x17
        /*001a*/ 	.short	(.L_121 - .L_120)
.L_120:
        /*001c*/ 	.word	0x00000000
        /*0020*/ 	.short	0x0002
        /*0022*/ 	.short	0x0010
        /*0024*/ 	.byte	0x00, 0xf5, 0x21, 0x00


	//----- nvinfo : EIATTR_KPARAM_INFO
	.align		4
.L_121:
        /*0028*/ 	.byte	0x04, 0x17
        /*002a*/ 	.short	(.L_123 - .L_122)
.L_122:
        /*002c*/ 	.word	0x00000000
        /*0030*/ 	.short	0x0001
        /*0032*/ 	.short	0x0008
        /*0034*/ 	.byte	0x00, 0xf5, 0x21, 0x00


	//----- nvinfo : EIATTR_KPARAM_INFO
	.align		4
.L_123:
        /*0038*/ 	.byte	0x04, 0x17
        /*003a*/ 	.short	(.L_125 - .L_124)
.L_124:
        /*003c*/ 	.word	0x00000000
        /*0040*/ 	.short	0x0000
        /*0042*/ 	.short	0x0000
        /*0044*/ 	.byte	0x00, 0xf5, 0x21, 0x00


	//----- nvinfo : EIATTR_SPARSE_MMA_MASK
	.align		4
.L_125:
        /*0048*/ 	.byte	0x03, 0x50
        /*004a*/ 	.short	0x0000


	//----- nvinfo : EIATTR_MAXREG_COUNT
	.align		4
        /*004c*/ 	.byte	0x03, 0x1b
        /*004e*/ 	.short	0x00ff


	//----- nvinfo : EIATTR_MERCURY_ISA_VERSION
	.align		4
        /*0050*/ 	.byte	0x03, 0x5f
        /*0052*/ 	.short	0x0101


	//----- nvinfo : EIATTR_VRC_CTA_INIT_COUNT
	.align		4
        /*0054*/ 	.byte	0x02, 0x4a
	.zero		1
	.zero		1


	//----- nvinfo : EIATTR_EXIT_INSTR_OFFSETS
	.align		4
        /*0058*/ 	.byte	0x04, 0x1c
        /*005a*/ 	.short	(.L_127 - .L_126)


	//   ....[0]....
.L_126:
        /*005c*/ 	.word	0x00000070


	//   ....[1]....
        /*0060*/ 	.word	0x00000130


	//----- nvinfo : EIATTR_CBANK_PARAM_SIZE
	.align		4
.L_127:
        /*0064*/ 	.byte	0x03, 0x19
        /*0066*/ 	.short	0x001c


	//----- nvinfo : EIATTR_PARAM_CBANK
	.align		4
        /*0068*/ 	.byte	0x04, 0x0a
        /*006a*/ 	.short	(.L_129 - .L_128)
	.align		4
.L_128:
        /*006c*/ 	.word	index@(.nv.constant0._Z26elementwise_add_f32_kernelPfS_S_i)
        /*0070*/ 	.short	0x0380
        /*0072*/ 	.short	0x001c


	//----- nvinfo : EIATTR_SW_WAR
	.align		4
.L_129:
        /*0074*/ 	.byte	0x04, 0x36
        /*0076*/ 	.short	(.L_131 - .L_130)
.L_130:
        /*0078*/ 	.word	0x00000008
.L_131:


//--------------------- .nv.callgraph             --------------------------
	.section	.nv.callgraph,"",@"SHT_CUDA_CALLGRAPH"
	.align	4
	.sectionentsize	8
	.align		4
        /*0000*/ 	.word	0x00000000
	.align		4
        /*0004*/ 	.word	0xffffffff
	.align		4
        /*0008*/ 	.word	0x00000000
	.align		4
        /*000c*/ 	.word	0xfffffffe
	.align		4
        /*0010*/ 	.word	0x00000000
	.align		4
        /*0014*/ 	.word	0xfffffffd
	.align		4
        /*0018*/ 	.word	0x00000000
	.align		4
        /*001c*/ 	.word	0xfffffffc


//--------------------- .text._Z33elementwise_add_f16x8_pack_kernelP6__halfS0_S0_i --------------------------
	.section	.text._Z33elementwise_add_f16x8_pack_kernelP6__halfS0_S0_i,"ax",@progbits
	.align	128
        .global         _Z33elementwise_add_f16x8_pack_kernelP6__halfS0_S0_i
        .type           _Z33elementwise_add_f16x8_pack_kernelP6__halfS0_S0_i,@function
        .size           _Z33elementwise_add_f16x8_pack_kernelP6__halfS0_S0_i,(.L_x_6 - _Z33elementwise_add_f16x8_pack_kernelP6__halfS0_S0_i)
        .other          _Z33elementwise_add_f16x8_pack_kernelP6__halfS0_S0_i,@"STO_CUDA_ENTRY STV_DEFAULT"
_Z33elementwise_add_f16x8_pack_kernelP6__halfS0_S0_i:
.text._Z33elementwise_add_f16x8_pack_kernelP6__halfS0_S0_i:
[----:B------:R-:W-:Y:S01]  /*0000*/  LDC R1, c[0x0][0x37c] ;  /* 0x0000df00ff017b82 */ /* 0x000fe20000000800 */
[----:B------:R-:W0:Y:S07]  /*0010*/  S2R R7, SR_TID.X ;  /* 0x0000000000077919 */ /* 0x000e2e0000002100 */
[----:B------:R-:W0:Y:S01]  /*0020*/  S2UR UR6, SR_CTAID.X ;  /* 0x00000000000679c3 */ /* 0x000e220000002500 */
[----:B------:R-:W1:Y:S07]  /*0030*/  LDCU.64 UR4, c[0x0][0x358] ;  /* 0x00006b00ff0477ac */ /* 0x000e6e0008000a00 */
[----:B------:R-:W0:Y:S08]  /*0040*/  LDC R0, c[0x0][0x360] ;  /* 0x0000d800ff007b82 */ /* 0x000e300000000800 */
[----:B------:R-:W2:Y:S08]  /*0050*/  LDC.64 R2, c[0x0][0x380] ;  /* 0x0000e000ff027b82 */ /* 0x000eb00000000a00 */
[----:B------:R-:W3:Y:S01]  /*0060*/  LDC.64 R4, c[0x0][0x388] ;  /* 0x0000e200ff047b82 */ /* 0x000ee20000000a00 */
[----:B0-----:R-:W-:Y:S01]  /*0070*/  IMAD R0, R0, UR6, R7 ;  /* 0x0000000600007c24 */ /* 0x001fe2000f8e0207 */
[----:B------:R-:W0:Y:S04]  /*0080*/  LDCU UR6, c[0x0][0x398] ;  /* 0x00007300ff0677ac */ /* 0x000e280008000800 */
[----:B------:R-:W-:-:S05]  /*0090*/  SHF.L.U32 R7, R0, 0x3, RZ ;  /* 0x0000000300077819 */ /* 0x000fca00000006ff */
[----:B--2---:R-:W-:-:S05]  /*00a0*/  IMAD.WIDE R2, R7, 0x2, R2 ;  /* 0x0000000207027825 */ /* 0x004fca00078e0202 */
[----:B-1----:R1:W5:Y:S01]  /*00b0*/  LDG.E.128 R8, desc[UR4][R2.64] ;  /* 0x0000000402087981 */ /* 0x002362000c1e1d00 */
[----:B---3--:R-:W-:-:S05]  /*00c0*/  IMAD.WIDE R4, R7, 0x2, R4 ;  /* 0x0000000207047825 */ /* 0x008fca00078e0204 */
[----:B------:R1:W5:Y:S01]  /*00d0*/  LDG.E.128 R12, desc[UR4][R4.64] ;  /* 0x00000004040c7981 */ /* 0x000362000c1e1d00 */
[----:B------:R-:W-:-:S04]  /*00e0*/  IADD3 R0, PT, PT, R7, 0x7, RZ ;  /* 0x0000000707007810 */ /* 0x000fc80007ffe0ff */
[----:B0-----:R-:W-:-:S13]  /*00f0*/  ISETP.GE.AND P0, PT, R0, UR6, PT ;  /* 0x0000000600007c0c */ /* 0x001fda000bf06270 */
[----:B-1----:R-:W-:Y:S05]  /*0100*/  @P0 EXIT ;  /* 0x000000000000094d */ /* 0x002fea0003800000 */
[----:B------:R-:W0:Y:S01]  /*0110*/  LDC.64 R2, c[0x0][0x390] ;  /* 0x0000e400ff027b82 */ /* 0x000e220000000a00 */
[----:B-----5:R-:W-:Y:S02]  /*0120*/  HFMA2 R8, R8, 1, 1, R12 ;  /* 0x3c003c0008087831 */ /* 0x020fe4000000000c */
[----:B------:R-:W-:Y:S02]  /*0130*/  HADD2 R9, R9, R13 ;  /* 0x0000000d09097230 */ /* 0x000fe40000000000 */
[----:B------:R-:W-:Y:S02]  /*0140*/  HFMA2 R10, R10, 1, 1, R14 ;  /* 0x3c003c000a0a7831 */ /* 0x000fe4000000000e */
[----:B------:R-:W-:Y:S02]  /*0150*/  HADD2 R11, R11, R15 ;  /* 0x0000000f0b0b7230 */ /* 0x000fe40000000000 */
[----:B0-----:R-:W-:-:S05]  /*0160*/  IMAD.WIDE R2, R7, 0x2, R2 ;  /* 0x0000000207027825 */ /* 0x001fca00078e0202 */
[----:B------:R-:W-:Y:S01]  /*0170*/  STG.E.128 desc[UR4][R2.64], R8 ;  /* 0x0000000802007986 */ /* 0x000fe2000c101d04 */
[----:B------:R-:W-:Y:S05]  /*0180*/  EXIT ;  /* 0x000000000000794d */ /* 0x000fea0003800000 */
.L_x_0:
[----:B------:R-:W-:-:S00]  /*0190*/  BRA `(.L_x_0) ;  /* 0xfffffffc00fc7947 */ /* 0x000fc0000383ffff */
[----:B------:R-:W-:-:S00]  /*01a0*/  NOP ;  /* 0x0000000000007918 */ /* 0x000fc00000000000 */
        /* <DEDUP_REMOVED lines=13> */
.L_x_6:


//--------------------- .text._Z28elementwise_add_f16x8_kernelP6__halfS0_S0_i --------------------------
	.section	.text._Z28elementwise_add_f16x8_kernelP6__halfS0_S0_i,"ax",@progbits
	.align	128
        .global         _Z28elementwise_add_f16x8_kernelP6__halfS0_S0_i
        .type           _Z28elementwise_add_f16x8_kernelP6__halfS0_S0_i,@function
        .size           _Z28elementwise_add_f16x8_kernelP6__halfS0_S0_i,(.L_x_7 - _Z28elementwise_add_f16x8_kernelP6__halfS0_S0_i)
        .other          _Z28elementwise_add_f16x8_kernelP6__halfS0_S0_i,@"STO_CUDA_ENTRY STV_DEFAULT"
_Z28elementwise_add_f16x8_kernelP6__halfS0_S0_i:
.text._Z28elementwise_add_f16x8_kernelP6__halfS0_S0_i:
        /* <DEDUP_REMOVED lines=8> */
[----:B------:R-:W0:Y:S06]  /*0080*/  LDCU UR6, c[0x0][0x398] ;  /* 0x00007300ff0677ac */ /* 0x000e2c0008000800 */
[----:B------:R-:W4:Y:S01]  /*0090*/  LDC.64 R6, c[0x0][0x390] ;  /* 0x0000e400ff067b82 */ /* 0x000f220000000a00 */
[----:B------:R-:W-:-:S05]  /*00a0*/  SHF.L.U32 R9, R0, 0x3, RZ ;  /* 0x0000000300097819 */ /* 0x000fca00000006ff */
[----:B--2---:R-:W-:-:S05]  /*00b0*/  IMAD.WIDE R2, R9, 0x2, R2 ;  /* 0x0000000209027825 */ /* 0x004fca00078e0202 */
[----:B-1----:R-:W2:Y:S01]  /*00c0*/  LDG.E R0, desc[UR4][R2.64] ;  /* 0x0000000402007981 */ /* 0x002ea2000c1e1900 */
[----:B---3--:R-:W-:-:S03]  /*00d0*/  IMAD.WIDE R4, R9, 0x2, R4 ;  /* 0x0000000209047825 */ /* 0x008fc600078e0204 */
[----:B------:R-:W3:Y:S04]  /*00e0*/  LDG.E R10, desc[UR4][R2.64+0x8] ;  /* 0x00000804020a7981 */ /* 0x000ee8000c1e1900 */
[----:B------:R-:W2:Y:S04]  /*00f0*/  LDG.E R13, desc[UR4][R4.64] ;  /* 0x00000004040d7981 */ /* 0x000ea8000c1e1900 */
[----:B------:R-:W3:Y:S04]  /*0100*/  LDG.E R17, desc[UR4][R4.64+0x8] ;  /* 0x0000080404117981 */ /* 0x000ee8000c1e1900 */
[----:B------:R-:W5:Y:S04]  /*0110*/  LDG.E R8, desc[UR4][R2.64+0x4] ;  /* 0x0000040402087981 */ /* 0x000f68000c1e1900 */
[----:B------:R-:W5:Y:S04]  /*0120*/  LDG.E R15, desc[UR4][R4.64+0x4] ;  /* 0x00000404040f7981 */ /* 0x000f68000c1e1900 */
[----:B------:R4:W5:Y:S04]  /*0130*/  LDG.E R11, desc[UR4][R2.64+0xc] ;  /* 0x00000c04020b7981 */ /* 0x000968000c1e1900 */
[----:B------:R-:W5:Y:S01]  /*0140*/  LDG.E R12, desc[UR4][R4.64+0xc] ;  /* 0x00000c04040c7981 */ /* 0x000f62000c1e1900 */
[----:B------:R-:W-:-:S02]  /*0150*/  IADD3 R14, PT, PT, R9, 0x2, RZ ;  /* 0x00000002090e7810 */ /* 0x000fc40007ffe0ff */
[C---:B------:R-:W-:Y:S02]  /*0160*/  IADD3 R16, PT, PT, R9.reuse, 0x4, RZ ;  /* 0x0000000409107810 */ /* 0x040fe40007ffe0ff */
[----:B0-----:R-:W-:Y:S02]  /*0170*/  ISETP.GE.AND P1, PT, R14, UR6, PT ;  /* 0x000000060e007c0c */ /* 0x001fe4000bf26270 */
[C---:B------:R-:W-:Y:S02]  /*0180*/  IADD3 R14, PT, PT, R9.reuse, 0x6, RZ ;  /* 0x00000006090e7810 */ /* 0x040fe40007ffe0ff */
[C---:B------:R-:W-:Y:S02]  /*0190*/  ISETP.GE.AND P0, PT, R9.reuse, UR6, PT ;  /* 0x0000000609007c0c */ /* 0x040fe4000bf06270 */
[----:B------:R-:W-:Y:S02]  /*01a0*/  ISETP.GE.AND P2, PT, R16, UR6, PT ;  /* 0x0000000610007c0c */ /* 0x000fe4000bf46270 */
[----:B------:R-:W-:Y:S01]  /*01b0*/  ISETP.GE.AND P3, PT, R14, UR6, PT ;  /* 0x000000060e007c0c */ /* 0x000fe2000bf66270 */
[----:B----4-:R-:W-:-:S04]  /*01c0*/  IMAD.WIDE R2, R9, 0x2, R6 ;  /* 0x0000000209027825 */ /* 0x010fc800078e0206 */
[----:B--2---:R-:W-:Y:S02]  /*01d0*/  HFMA2 R0, R0, 1, 1, R13 ;  /* 0x3c003c0000007831 */ /* 0x004fe4000000000d */
[----:B---3--:R-:W-:-:S03]  /*01e0*/  HFMA2 R10, R10, 1, 1, R17 ;  /* 0x3c003c000a0a7831 */ /* 0x008fc60000000011 */
[----:B------:R0:W-:Y:S01]  /*01f0*/  @!P0 STG.E desc[UR4][R2.64], R0 ;  /* 0x0000000002008986 */ /* 0x0001e2000c101904 */
[----:B-----5:R-:W-:-:S03]  /*0200*/  HADD2 R8, R8, R15 ;  /* 0x0000000f08087230 */ /* 0x020fc60000000000 */
[----:B------:R0:W-:Y:S04]  /*0210*/  @!P2 STG.E desc[UR4][R2.64+0x8], R10 ;  /* 0x0000080a0200a986 */ /* 0x0001e8000c101904 */
[----:B------:R0:W-:Y:S01]  /*0220*/  @!P1 STG.E desc[UR4][R2.64+0x4], R8 ;  /* 0x0000040802009986 */ /* 0x0001e2000c101904 */
[----:B------:R-:W-:Y:S01]  /*0230*/  HADD2 R11, R11, R12 ;  /* 0x0000000c0b0b7230 */ /* 0x000fe20000000000 */
[----:B------:R-:W-:Y:S06]  /*0240*/  @P3 EXIT ;  /* 0x000000000000394d */ /* 0x000fec0003800000 */
[----:B------:R-:W-:Y:S01]  /*0250*/  STG.E desc[UR4][R2.64+0xc], R11 ;  /* 0x00000c0b02007986 */ /* 0x000fe2000c101904 */
[----:B------:R-:W-:Y:S05]  /*0260*/  EXIT ;  /* 0x000000000000794d */ /* 0x000fea0003800000 */
.L_x_1:
        /* <DEDUP_REMOVED lines=9> */
.L_x_7:


//--------------------- .text._Z28elementwise_add_f16x2_kernelP6__halfS0_S0_i --------------------------
	.section	.text._Z28elementwise_add_f16x2_kernelP6__halfS0_S0_i,"ax",@progbits
	.align	128
        .global         _Z28elementwise_add_f16x2_kernelP6__halfS0_S0_i
        .type           _Z28elementwise_add_f16x2_kernelP6__halfS0_S0_i,@function
        .size           _Z28elementwise_add_f16x2_kernelP6__halfS0_S0_i,(.L_x_8 - _Z28elementwise_add_f16x2_kernelP6__halfS0_S0_i)
        .other          _Z28elementwise_add_f16x2_kernelP6__halfS0_S0_i,@"STO_CUDA_ENTRY STV_DEFAULT"
_Z28elementwise_add_f16x2_kernelP6__halfS0_S0_i:
.text._Z28elementwise_add_f16x2_kernelP6__halfS0_S0_i:
[----:B------:R-:W-:Y:S01]  /*0000*/  LDC R1, c[0x0][0x37c] ;  /* 0x0000df00ff017b82 */ /* 0x000fe20000000800 */
[----:B------:R-:W0:Y:S07]  /*0010*/  S2R R3, SR_TID.X ;  /* 0x0000000000037919 */ /* 0x000e2e0000002100 */
[----:B------:R-:W0:Y:S01]  /*0020*/  S2UR UR4, SR_CTAID.X ;  /* 0x00000000000479c3 */ /* 0x000e220000002500 */
[----:B------:R-:W1:Y:S07]  /*0030*/  LDCU UR5, c[0x0][0x398] ;  /* 0x00007300ff0577ac */ /* 0x000e6e0008000800 */
[----:B------:R-:W0:Y:S02]  /*0040*/  LDC R0, c[0x0][0x360] ;  /* 0x0000d800ff007b82 */ /* 0x000e240000000800 */
[----:B0-----:R-:W-:-:S05]  /*0050*/  IMAD R0, R0, UR4, R3 ;  /* 0x0000000400007c24 */ /* 0x001fca000f8e0203 */
[----:B------:R-:W-:-:S04]  /*0060*/  SHF.L.U32 R9, R0, 0x1, RZ ;  /* 0x0000000100097819 */ /* 0x000fc800000006ff */
[----:B-1----:R-:W-:-:S13]  /*0070*/  ISETP.GE.AND P0, PT, R9, UR5, PT ;  /* 0x0000000509007c0c */ /* 0x002fda000bf06270 */
[----:B------:R-:W-:Y:S05]  /*0080*/  @P0 EXIT ;  /* 0x000000000000094d */ /* 0x000fea0003800000 */
[----:B------:R-:W0:Y:S01]  /*0090*/  LDC.64 R2, c[0x0][0x380] ;  /* 0x0000e000ff027b82 */ /* 0x000e220000000a00 */
[----:B------:R-:W1:Y:S07]  /*00a0*/  LDCU.64 UR4, c[0x0][0x358] ;  /* 0x00006b00ff0477ac */ /* 0x000e6e0008000a00 */
[----:B------:R-:W2:Y:S08]  /*00b0*/  LDC.64 R4, c[0x0][0x388] ;  /* 0x0000e200ff047b82 */ /* 0x000eb00000000a00 */
[----:B------:R-:W3:Y:S01]  /*00c0*/  LDC.64 R6, c[0x0][0x390] ;  /* 0x0000e400ff067b82 */ /* 0x000ee20000000a00 */
[----:B0-----:R-:W-:-:S06]  /*00d0*/  IMAD.WIDE R2, R9, 0x2, R2 ;  /* 0x0000000209027825 */ /* 0x001fcc00078e0202 */
[----:B-1----:R-:W4:Y:S01]  /*00e0*/  LDG.E R2, desc[UR4][R2.64] ;  /* 0x0000000402027981 */ /* 0x002f22000c1e1900 */
[----:B--2---:R-:W-:-:S06]  /*00f0*/  IMAD.WIDE R4, R9, 0x2, R4 ;  /* 0x0000000209047825 */ /* 0x004fcc00078e0204 */
[----:B------:R-:W4:Y:S01]  /*0100*/  LDG.E R5, desc[UR4][R4.64] ;  /* 0x0000000404057981 */ /* 0x000f22000c1e1900 */
[----:B---3--:R-:W-:-:S04]  /*0110*/  IMAD.WIDE R6, R9, 0x2, R6 ;  /* 0x0000000209067825 */ /* 0x008fc800078e0206 */
[----:B----4-:R-:W-:-:S05]  /*0120*/  HFMA2 R9, R2, 1, 1, R5 ;  /* 0x3c003c0002097831 */ /* 0x010fca0000000005 */
[----:B------:R-:W-:Y:S01]  /*0130*/  STG.E desc[UR4][R6.64], R9 ;  /* 0x0000000906007986 */ /* 0x000fe2000c101904 */
[----:B------:R-:W-:Y:S05]  /*0140*/  EXIT ;  /* 0x000000000000794d */ /* 0x000fea0003800000 */
.L_x_2:
        /* <DEDUP_REMOVED lines=11> */
.L_x_8:


//--------------------- .text._Z26elementwise_add_f16_kernelP6__halfS0_S0_i --------------------------
	.section	.text._Z26elementwise_add_f16_kernelP6__halfS0_S0_i,"ax",@progbits
	.align	128
        .global         _Z26elementwise_add_f16_kernelP6__halfS0_S0_i
        .type           _Z26elementwise_add_f16_kernelP6__halfS0_S0_i,@function
        .size           _Z26elementwise_add_f16_kernelP6__halfS0_S0_i,(.L_x_9 - _Z26elementwise_add_f16_kernelP6__halfS0_S0_i)
        .other          _Z26elementwise_add_f16_kernelP6__halfS0_S0_i,@"STO_CUDA_ENTRY STV_DEFAULT"
_Z26elementwise_add_f16_kernelP6__halfS0_S0_i:
.text._Z26elementwise_add_f16_kernelP6__halfS0_S0_i:
[----:B------:R-:W-:Y:S01]  /*0000*/  LDC R1, c[0x0][0x37c] ;  /* 0x0000df00ff017b82 */ /* 0x000fe20000000800 */
[----:B------:R-:W0:Y:S07]  /*0010*/  S2R R0, SR_TID.X ;  /* 0x0000000000007919 */ /* 0x000e2e0000002100 */
[----:B------:R-:W0:Y:S01]  /*0020*/  S2UR UR4, SR_CTAID.X ;  /* 0x00000000000479c3 */ /* 0x000e220000002500 */
[----:B------:R-:W1:Y:S07]  /*0030*/  LDCU UR5, c[0x0][0x398] ;  /* 0x00007300ff0577ac */ /* 0x000e6e0008000800 */
[----:B------:R-:W0:Y:S02]  /*0040*/  LDC R9, c[0x0][0x360] ;  /* 0x0000d800ff097b82 */ /* 0x000e240000000800 */
[----:B0-----:R-:W-:-:S05]  /*0050*/  IMAD R9, R9, UR4, R0 ;  /* 0x0000000409097c24 */ /* 0x001fca000f8e0200 */
[----:B-1----:R-:W-:-:S13]  /*0060*/  ISETP.GE.AND P0, PT, R9, UR5, PT ;  /* 0x0000000509007c0c */ /* 0x002fda000bf06270 */
[----:B------:R-:W-:Y:S05]  /*0070*/  @P0 EXIT ;  /* 0x000000000000094d */ /* 0x000fea0003800000 */
[----:B------:R-:W0:Y:S01]  /*0080*/  LDC.64 R2, c[0x0][0x380] ;  /* 0x0000e000ff027b82 */ /* 0x000e220000000a00 */
[----:B------:R-:W1:Y:S07]  /*0090*/  LDCU.64 UR4, c[0x0][0x358] ;  /* 0x00006b00ff0477ac */ /* 0x000e6e0008000a00 */
[----:B------:R-:W2:Y:S08]  /*00a0*/  LDC.64 R4, c[0x0][0x388] ;  /* 0x0000e200ff047b82 */ /* 0x000eb00000000a00 */
[----:B------:R-:W3:Y:S01]  /*00b0*/  LDC.64 R6, c[0x0][0x390] ;  /* 0x0000e400ff067b82 */ /* 0x000ee20000000a00 */
[----:B0-----:R-:W-:-:S06]  /*00c0*/  IMAD.WIDE R2, R9, 0x2, R2 ;  /* 0x0000000209027825 */ /* 0x001fcc00078e0202 */
[----:B-1----:R-:W4:Y:S01]  /*00d0*/  LDG.E.U16 R2, desc[UR4][R2.64] ;  /* 0x0000000402027981 */ /* 0x002f22000c1e1500 */
[----:B--2---:R-:W-:-:S06]  /*00e0*/  IMAD.WIDE R4, R9, 0x2, R4 ;  /* 0x0000000209047825 */ /* 0x004fcc00078e0204 */
[----:B------:R-:W4:Y:S01]  /*00f0*/  LDG.E.U16 R5, desc[UR4][R4.64] ;  /* 0x0000000404057981 */ /* 0x000f22000c1e1500 */
[----:B---3--:R-:W-:-:S04]  /*0100*/  IMAD.WIDE R6, R9, 0x2, R6 ;  /* 0x0000000209067825 */ /* 0x008fc800078e0206 */
[----:B----4-:R-:W-:-:S05]  /*0110*/  HADD2 R5, R2.H0_H0, R5.H0_H0 ;  /* 0x2000000502057230 */ /* 0x010fca0000000800 */
[----:B------:R-:W-:Y:S01]  /*0120*/  STG.E.U16 desc[UR4][R6.64], R5 ;  /* 0x0000000506007986 */ /* 0x000fe2000c101504 */
[----:B------:R-:W-:Y:S05]  /*0130*/  EXIT ;  /* 0x000000000000794d */ /* 0x000fea0003800000 */
.L_x_3:
        /* <DEDUP_REMOVED lines=12> */
.L_x_9:


//--------------------- .text._Z28elementwise_add_f32x4_kernelPfS_S_i --------------------------
	.section	.text._Z28elementwise_add_f32x4_kernelPfS_S_i,"ax",@progbits
	.align	128
        .global         _Z28elementwise_add_f32x4_kernelPfS_S_i
        .type           _Z28elementwise_add_f32x4_kernelPfS_S_i,@function
        .size           _Z28elementwise_add_f32x4_kernelPfS_S_i,(.L_x_10 - _Z28elementwise_add_f32x4_kernelPfS_S_i)
        .other          _Z28elementwise_add_f32x4_kernelPfS_S_i,@"STO_CUDA_ENTRY STV_DEFAULT"
_Z28elementwise_add_f32x4_kernelPfS_S_i:
.text._Z28elementwise_add_f32x4_kernelPfS_S_i:
        /* <DEDUP_REMOVED lines=13> */
[----:B0-----:R-:W-:-:S05]  /*00d0*/  IMAD.WIDE R2, R9, 0x4, R2 ;  /* 0x0000000409027825 */ /* 0x001fca00078e0202 */
[----:B-1----:R-:W4:Y:S01]  /*00e0*/  LDG.E.128 R12, desc[UR4][R2.64] ;  /* 0x00000004020c7981 */ /* 0x002f22000c1e1d00 */
[----:B--2---:R-:W-:-:S05]  /*00f0*/  IMAD.WIDE R4, R9, 0x4, R4 ;  /* 0x0000000409047825 */ /* 0x004fca00078e0204 */
[----:B------:R-:W4:Y:S01]  /*0100*/  LDG.E.128 R16, desc[UR4][R4.64] ;  /* 0x0000000404107981 */ /* 0x000f22000c1e1d00 */
[----:B---3--:R-:W-:-:S04]  /*0110*/  IMAD.WIDE R6, R9, 0x4, R6 ;  /* 0x0000000409067825 */ /* 0x008fc800078e0206 */
[----:B----4-:R-:W-:Y:S01]  /*0120*/  FADD R12, R12, R16 ;  /* 0x000000100c0c7221 */ /* 0x010fe20000000000 */
[----:B------:R-:W-:Y:S01]  /*0130*/  FADD R13, R13, R17 ;  /* 0x000000110d0d7221 */ /* 0x000fe20000000000 */
[----:B------:R-:W-:Y:S01]  /*0140*/  FADD R14, R14, R18 ;  /* 0x000000120e0e7221 */ /* 0x000fe20000000000 */
[----:B------:R-:W-:-:S05]  /*0150*/  FADD R15, R15, R19 ;  /* 0x000000130f0f7221 */ /* 0x000fca0000000000 */
[----:B------:R-:W-:Y:S01]  /*0160*/  STG.E.128 desc[UR4][R6.64], R12 ;  /* 0x0000000c06007986 */ /* 0x000fe2000c101d04 */
[----:B------:R-:W-:Y:S05]  /*0170*/  EXIT ;  /* 0x000000000000794d */ /* 0x000fea0003800000 */
.L_x_4:
        /* <DEDUP_REMOVED lines=16> */
.L_x_10:


//--------------------- .text._Z26elementwise_add_f32_kernelPfS_S_i --------------------------
	.section	.text._Z26elementwise_add_f32_kernelPfS_S_i,"ax",@progbits
	.align	128
        .global         _Z26elementwise_add_f32_kernelPfS_S_i
        .type           _Z26elementwise_add_f32_kernelPfS_S_i,@function
        .size           _Z26elementwise_add_f32_kernelPfS_S_i,(.L_x_11 - _Z26elementwise_add_f32_kernelPfS_S_i)
        .other          _Z26elementwise_add_f32_kernelPfS_S_i,@"STO_CUDA_ENTRY STV_DEFAULT"
_Z26elementwise_add_f32_kernelPfS_S_i:
.text._Z26elementwise_add_f32_kernelPfS_S_i:
        /* <DEDUP_REMOVED lines=17> */
[----:B----4-:R-:W-:-:S05]  /*0110*/  FADD R9, R2, R5 ;  /* 0x0000000502097221 */ /* 0x010fca0000000000 */
[----:B------:R-:W-:Y:S01]  /*0120*/  STG.E desc[UR4][R6.64], R9 ;  /* 0x0000000906007986 */ /* 0x000fe2000c101904 */
[----:B------:R-:W-:Y:S05]  /*0130*/  EXIT ;  /* 0x000000000000794d */ /* 0x000fea0003800000 */
.L_x_5:
        /* <DEDUP_REMOVED lines=12> */
.L_x_11:


//--------------------- .nv.shared.reserved.0     --------------------------
	.section	.nv.shared.reserved.0,"aw",@nobits
	.weak		__nv_reservedSMEM_offset_0_alias
	.size		__nv_reservedSMEM_offset_0_alias, 0, 64
	.other		__nv_reservedSMEM_offset_0_alias,@"STO_CUDA_RESERVED_SHARED STV_DEFAULT"
__nv_reservedSMEM_offset_0_alias:
	.zero		0
	.zero		64


//--------------------- .nv.constant0._Z33elementwise_add_f16x8_pack_kernelP6__halfS0_S0_i --------------------------
	.section	.nv.constant0._Z33elementwise_add_f16x8_pack_kernelP6__halfS0_S0_i,"a",@progbits
	.sectionflags	@""
	.align	4
.nv.constant0._Z33elementwise_add_f16x8_pack_kernelP6__halfS0_S0_i:
	.zero		924


//--------------------- .nv.constant0._Z28elementwise_add_f16x8_kernelP6__halfS0_S0_i --------------------------
	.section	.nv.constant0._Z28elementwise_add_f16x8_kernelP6__halfS0_S0_i,"a",@progbits
	.sectionflags	@""
	.align	4
.nv.constant0._Z28elementwise_add_f16x8_kernelP6__halfS0_S0_i:
	.zero		924


//--------------------- .nv.constant0._Z28elementwise_add_f16x2_kernelP6__halfS0_S0_i --------------------------
	.section	.nv.constant0._Z28elementwise_add_f16x2_kernelP6__halfS0_S0_i,"a",@progbits
	.sectionflags	@""
	.align	4
.nv.constant0._Z28elementwise_add_f16x2_kernelP6__halfS0_S0_i:
	.zero		924


//--------------------- .nv.constant0._Z26elementwise_add_f16_kernelP6__halfS0_S0_i --------------------------
	.section	.nv.constant0._Z26elementwise_add_f16_kernelP6__halfS0_S0_i,"a",@progbits
	.sectionflags	@""
	.align	4
.nv.constant0._Z26elementwise_add_f16_kernelP6__halfS0_S0_i:
	.zero		924


//--------------------- .nv.constant0._Z28elementwise_add_f32x4_kernelPfS_S_i --------------------------
	.section	.nv.constant0._Z28elementwise_add_f32x4_kernelPfS_S_i,"a",@progbits
	.sectionflags	@""
	.align	4
.nv.constant0._Z28elementwise_add_f32x4_kernelPfS_S_i:
	.zero		924


//--------------------- .nv.constant0._Z26elementwise_add_f32_kernelPfS_S_i --------------------------
	.section	.nv.constant0._Z26elementwise_add_f32_kernelPfS_S_i,"a",@progbits
	.sectionflags	@""
	.align	4
.nv.constant0._Z26elementwise_add_f32_kernelPfS_S_i:
	.zero		924


//--------------------- SYMBOLS --------------------------

	.type		.nv.reservedSmem.offset0,@object
	.size		.nv.reservedSmem.offset0,0x4
